//
// Generated by NVIDIA NVVM Compiler
//
// Compiler Build ID: CL-36424714
// Cuda compilation tools, release 13.0, V13.0.88
// Based on NVVM 20.0.0
//

.version 9.0
.target sm_100
.address_size 64

	// .globl	_Z11silu_kernelPKfPfi

.visible .entry _Z11silu_kernelPKfPfi(
	.param .u64 .ptr .align 1 _Z11silu_kernelPKfPfi_param_0,
	.param .u64 .ptr .align 1 _Z11silu_kernelPKfPfi_param_1,
	.param .u32 _Z11silu_kernelPKfPfi_param_2
)
{
	.reg .pred 	%p<7>;
	.reg .b32 	%r<31>;
	.reg .b32 	%f<26>;
	.reg .b64 	%rd<18>;

	ld.param.u64 	%rd3, [_Z11silu_kernelPKfPfi_param_0];
	ld.param.u64 	%rd4, [_Z11silu_kernelPKfPfi_param_1];
	ld.param.u32 	%r12, [_Z11silu_kernelPKfPfi_param_2];
	cvta.to.global.u64 	%rd1, %rd4;
	cvta.to.global.u64 	%rd2, %rd3;
	mov.u32 	%r13, %ctaid.x;
	mov.u32 	%r14, %ntid.x;
	mov.u32 	%r15, %tid.x;
	mad.lo.s32 	%r29, %r13, %r14, %r15;
	mov.u32 	%r16, %nctaid.x;
	mul.lo.s32 	%r2, %r14, %r16;
	setp.ge.s32 	%p1, %r29, %r12;
	@%p1 bra 	$L__BB0_7;
	add.s32 	%r17, %r29, %r2;
	max.s32 	%r18, %r12, %r17;
	setp.lt.s32 	%p2, %r17, %r12;
	selp.u32 	%r19, 1, 0, %p2;
	add.s32 	%r20, %r17, %r19;
	sub.s32 	%r21, %r18, %r20;
	div.u32 	%r22, %r21, %r2;
	add.s32 	%r3, %r22, %r19;
	and.b32  	%r23, %r3, 3;
	setp.eq.s32 	%p3, %r23, 3;
	@%p3 bra 	$L__BB0_4;
	add.s32 	%r24, %r3, 1;
	and.b32  	%r25, %r24, 3;
	neg.s32 	%r27, %r25;
$L__BB0_3:
	.pragma "nounroll";
	mul.wide.s32 	%rd5, %r29, 4;
	add.s64 	%rd6, %rd1, %rd5;
	add.s64 	%rd7, %rd2, %rd5;
	ld.global.f32 	%f1, [%rd7];
	mul.f32 	%f2, %f1, 0fBFB8AA3B;
	ex2.approx.f32 	%f3, %f2;
	add.f32 	%f4, %f3, 0f3F800000;
	div.rn.f32 	%f5, %f1, %f4;
	st.global.f32 	[%rd6], %f5;
	add.s32 	%r29, %r29, %r2;
	add.s32 	%r27, %r27, 1;
	setp.ne.s32 	%p4, %r27, 0;
	@%p4 bra 	$L__BB0_3;
$L__BB0_4:
	setp.lt.u32 	%p5, %r3, 3;
	@%p5 bra 	$L__BB0_7;
	mul.wide.s32 	%rd11, %r2, 4;
	shl.b32 	%r26, %r2, 2;
$L__BB0_6:
	mul.wide.s32 	%rd8, %r29, 4;
	add.s64 	%rd9, %rd2, %rd8;
	ld.global.f32 	%f6, [%rd9];
	mul.f32 	%f7, %f6, 0fBFB8AA3B;
	ex2.approx.f32 	%f8, %f7;
	add.f32 	%f9, %f8, 0f3F800000;
	div.rn.f32 	%f10, %f6, %f9;
	add.s64 	%rd10, %rd1, %rd8;
	st.global.f32 	[%rd10], %f10;
	add.s64 	%rd12, %rd9, %rd11;
	ld.global.f32 	%f11, [%rd12];
	mul.f32 	%f12, %f11, 0fBFB8AA3B;
	ex2.approx.f32 	%f13, %f12;
	add.f32 	%f14, %f13, 0f3F800000;
	div.rn.f32 	%f15, %f11, %f14;
	add.s64 	%rd13, %rd10, %rd11;
	st.global.f32 	[%rd13], %f15;
	add.s64 	%rd14, %rd12, %rd11;
	ld.global.f32 	%f16, [%rd14];
	mul.f32 	%f17, %f16, 0fBFB8AA3B;
	ex2.approx.f32 	%f18, %f17;
	add.f32 	%f19, %f18, 0f3F800000;
	div.rn.f32 	%f20, %f16, %f19;
	add.s64 	%rd15, %rd13, %rd11;
	st.global.f32 	[%rd15], %f20;
	add.s64 	%rd16, %rd14, %rd11;
	ld.global.f32 	%f21, [%rd16];
	mul.f32 	%f22, %f21, 0fBFB8AA3B;
	ex2.approx.f32 	%f23, %f22;
	add.f32 	%f24, %f23, 0f3F800000;
	div.rn.f32 	%f25, %f21, %f24;
	add.s64 	%rd17, %rd15, %rd11;
	st.global.f32 	[%rd17], %f25;
	add.s32 	%r29, %r26, %r29;
	setp.lt.s32 	%p6, %r29, %r12;
	@%p6 bra 	$L__BB0_6;
$L__BB0_7:
	ret;

}


// ===== COMPILED SASS (sm_100) =====

	.target	sm_100

	.elftype	@"ET_EXEC"


//--------------------- .note.nv.tkinfo           --------------------------
	.section	.note.nv.tkinfo,"",@"SHT_NOTE"
	.sectionflags	@"SHF_NOTE_NV_TKINFO"
	.tkinfo
        /*0018*/ 	.word	0x00000002
        /*0030*/ 	.string	""
        /*0030*/ 	.string	"ptxas"
        /*0030*/ 	.string	"Cuda compilation tools, release 13.0, V13.0.88"
        /*0030*/ 	.string	"Build cuda_13.0.r13.0/compiler.36424714_0"
        /*0030*/ 	.string	"-arch sm_100 -m 64 "



//--------------------- .note.nv.cuinfo           --------------------------
	.section	.note.nv.cuinfo,"",@"SHT_NOTE"
	.sectionflags	@"SHF_NOTE_NV_CUINFO"
        /*0018*/ 	.short	0x0002
        /*001a*/ 	.short	0x0064
        /*001c*/ 	.short	0x0082
	.zero		2


//--------------------- .nv.info                  --------------------------
	.section	.nv.info,"",@"SHT_CUDA_INFO"
	.align	4


	//----- nvinfo : EIATTR_REGCOUNT
	.align		4
        /*0000*/ 	.byte	0x04, 0x2f
        /*0002*/ 	.short	(.L_1 - .L_0)
	.align		4
.L_0:
        /*0004*/ 	.word	index@(_Z11silu_kernelPKfPfi)
        /*0008*/ 	.word	0x00000017


	//----- nvinfo : EIATTR_FRAME_SIZE
	.align		4
.L_1:
        /*000c*/ 	.byte	0x04, 0x11
        /*000e*/ 	.short	(.L_3 - .L_2)
	.align		4
.L_2:
        /*0010*/ 	.word	index@($__internal_0_$__cuda_sm3x_div_rn_noftz_f32_slowpath)
        /*0014*/ 	.word	0x00000000


	//----- nvinfo : EIATTR_FRAME_SIZE
	.align		4
.L_3:
        /*0018*/ 	.byte	0x04, 0x11
        /*001a*/ 	.short	(.L_5 - .L_4)
	.align		4
.L_4:
        /*001c*/ 	.word	index@(_Z11silu_kernelPKfPfi)
        /*0020*/ 	.word	0x00000000


	//----- nvinfo : EIATTR_MIN_STACK_SIZE
	.align		4
.L_5:
        /*0024*/ 	.byte	0x04, 0x12
        /*0026*/ 	.short	(.L_7 - .L_6)
	.align		4
.L_6:
        /*0028*/ 	.word	index@(_Z11silu_kernelPKfPfi)
        /*002c*/ 	.word	0x00000000
.L_7:


//--------------------- .nv.compat                --------------------------
	.section	.nv.compat,"",@"SHT_CUDA_COMPAT_INFO"
	.align	4
        /*0000*/ 	.byte	0x02, 0x09, 0x00, 0x00, 0x02, 0x02, 0x01, 0x00, 0x02, 0x05, 0x05, 0x00, 0x03, 0x07, 0x01, 0x01
        /*0010*/ 	.byte	0x02, 0x03, 0x00, 0x00, 0x02, 0x06, 0x01, 0x00, 0x04, 0x0b, 0x08, 0x00, 0x01, 0x00, 0x00, 0x00
        /*0020*/ 	.byte	0x00, 0x00, 0x00, 0x00


//--------------------- .nv.info._Z11silu_kernelPKfPfi --------------------------
	.section	.nv.info._Z11silu_kernelPKfPfi,"",@"SHT_CUDA_INFO"
	.sectionflags	@""
	.align	4


	//----- nvinfo : EIATTR_CUDA_API_VERSION
	.align		4
        /*0000*/ 	.byte	0x04, 0x37
        /*0002*/ 	.short	(.L_9 - .L_8)
.L_8:
        /*0004*/ 	.word	0x00000082


	//----- nvinfo : EIATTR_KPARAM_INFO
	.align		4
.L_9:
        /*0008*/ 	.byte	0x04, 0x17
        /*000a*/ 	.short	(.L_11 - .L_10)
.L_10:
        /*000c*/ 	.word	0x00000000
        /*0010*/ 	.short	0x0002
        /*0012*/ 	.short	0x0010
        /*0014*/ 	.byte	0x00, 0xf0, 0x11, 0x00


	//----- nvinfo : EIATTR_KPARAM_INFO
	.align		4
.L_11:
        /*0018*/ 	.byte	0x04, 0x17
        /*001a*/ 	.short	(.L_13 - .L_12)
.L_12:
        /*001c*/ 	.word	0x00000000
        /*0020*/ 	.short	0x0001
        /*0022*/ 	.short	0x0008
        /*0024*/ 	.byte	0x00, 0xf5, 0x21, 0x00


	//----- nvinfo : EIATTR_KPARAM_INFO
	.align		4
.L_13:
        /*0028*/ 	.byte	0x04, 0x17
        /*002a*/ 	.short	(.L_15 - .L_14)
.L_14:
        /*002c*/ 	.word	0x00000000
        /*0030*/ 	.short	0x0000
        /*0032*/ 	.short	0x0000
        /*0034*/ 	.byte	0x00, 0xf5, 0x21, 0x00


	//----- nvinfo : EIATTR_SPARSE_MMA_MASK
	.align		4
.L_15:
        /*0038*/ 	.byte	0x03, 0x50
        /*003a*/ 	.short	0x0000


	//----- nvinfo : EIATTR_MAXREG_COUNT
	.align		4
        /*003c*/ 	.byte	0x03, 0x1b
        /*003e*/ 	.short	0x00ff


	//----- nvinfo : EIATTR_MERCURY_ISA_VERSION
	.align		4
        /*0040*/ 	.byte	0x03, 0x5f
        /*0042*/ 	.short	0x0101


	//----- nvinfo : EIATTR_VRC_CTA_INIT_COUNT
	.align		4
        /*0044*/ 	.byte	0x02, 0x4a
	.zero		1
	.zero		1


	//----- nvinfo : EIATTR_EXIT_INSTR_OFFSETS
	.align		4
        /*0048*/ 	.byte	0x04, 0x1c
        /*004a*/ 	.short	(.L_17 - .L_16)


	//   ....[0]....
.L_16:
        /*004c*/ 	.word	0x00000090


	//   ....[1]....
        /*0050*/ 	.word	0x000004c0


	//   ....[2]....
        /*0054*/ 	.word	0x00000ac0


	//----- nvinfo : EIATTR_CRS_STACK_SIZE
	.align		4
.L_17:
        /*0058*/ 	.byte	0x04, 0x1e
        /*005a*/ 	.short	(.L_19 - .L_18)
.L_18:
        /*005c*/ 	.word	0x00000000


	//----- nvinfo : EIATTR_CBANK_PARAM_SIZE
	.align		4
.L_19:
        /*0060*/ 	.byte	0x03, 0x19
        /*0062*/ 	.short	0x0014


	//----- nvinfo : EIATTR_PARAM_CBANK
	.align		4
        /*0064*/ 	.byte	0x04, 0x0a
        /*0066*/ 	.short	(.L_21 - .L_20)
	.align		4
.L_20:
        /*0068*/ 	.word	index@(.nv.constant0._Z11silu_kernelPKfPfi)
        /*006c*/ 	.short	0x0380
        /*006e*/ 	.short	0x0014


	//----- nvinfo : EIATTR_SW_WAR
	.align		4
.L_21:
        /*0070*/ 	.byte	0x04, 0x36
        /*0072*/ 	.short	(.L_23 - .L_22)
.L_22:
        /*0074*/ 	.word	0x00000008
.L_23:


//--------------------- .nv.callgraph             --------------------------
	.section	.nv.callgraph,"",@"SHT_CUDA_CALLGRAPH"
	.align	4
	.sectionentsize	8
	.align		4
        /*0000*/ 	.word	0x00000000
	.align		4
        /*0004*/ 	.word	0xffffffff
	.align		4
        /*0008*/ 	.word	0x00000000
	.align		4
        /*000c*/ 	.word	0xfffffffe
	.align		4
        /*0010*/ 	.word	0x00000000
	.align		4
        /*0014*/ 	.word	0xfffffffd
	.align		4
        /*0018*/ 	.word	0x00000000
	.align		4
        /*001c*/ 	.word	0xfffffffc


//--------------------- .text._Z11silu_kernelPKfPfi --------------------------
	.section	.text._Z11silu_kernelPKfPfi,"ax",@progbits
	.align	128
        .global         _Z11silu_kernelPKfPfi
        .type           _Z11silu_kernelPKfPfi,@function
        .size           _Z11silu_kernelPKfPfi,(.L_x_26 - _Z11silu_kernelPKfPfi)
        .other          _Z11silu_kernelPKfPfi,@"STO_CUDA_ENTRY STV_DEFAULT"
_Z11silu_kernelPKfPfi:
.text._Z11silu_kernelPKfPfi:
[----:B------:R-:W-:Y:S01]  /*0000*/  LDC R1, c[0x0][0x37c] ;  /* 0x0000df00ff017b82 */ /* 0x000fe20000000800 */
[----:B------:R-:W0:Y:S07]  /*0010*/  S2R R5, SR_TID.X ;  /* 0x0000000000057919 */ /* 0x000e2e0000002100 */
[----:B------:R-:W0:Y:S01]  /*0020*/  S2UR UR4, SR_CTAID.X ;  /* 0x00000000000479c3 */ /* 0x000e220000002500 */
[----:B------:R-:W1:Y:S07]  /*0030*/  LDCU UR6, c[0x0][0x390] ;  /* 0x00007200ff0677ac */ /* 0x000e6e0008000800 */
[----:B------:R-:W0:Y:S01]  /*0040*/  LDC R4, c[0x0][0x360] ;  /* 0x0000d800ff047b82 */ /* 0x000e220000000800 */
[----:B------:R-:W2:Y:S01]  /*0050*/  LDCU UR5, c[0x0][0x370] ;  /* 0x00006e00ff0577ac */ /* 0x000ea20008000800 */
[----:B0-----:R-:W-:-:S02]  /*0060*/  IMAD R5, R4, UR4, R5 ;  /* 0x0000000404057c24 */ /* 0x001fc4000f8e0205 */
[----:B--2---:R-:W-:-:S03]  /*0070*/  IMAD R4, R4, UR5, RZ ;  /* 0x0000000504047c24 */ /* 0x004fc6000f8e02ff */
[----:B-1----:R-:W-:-:S13]  /*0080*/  ISETP.GE.AND P0, PT, R5, UR6, PT ;  /* 0x0000000605007c0c */ /* 0x002fda000bf06270 */
[----:B------:R-:W-:Y:S05]  /*0090*/  @P0 EXIT ;  /* 0x000000000000094d */ /* 0x000fea0003800000 */
[----:B------:R-:W0:Y:S01]  /*00a0*/  I2F.U32.RP R6, R4 ;  /* 0x0000000400067306 */ /* 0x000e220000209000 */
[C---:B------:R-:W-:Y:S01]  /*00b0*/  IADD3 R0, PT, PT, R4.reuse, R5, RZ ;  /* 0x0000000504007210 */ /* 0x040fe20007ffe0ff */
[----:B------:R-:W-:Y:S01]  /*00c0*/  IMAD.MOV R9, RZ, RZ, -R4 ;  /* 0x000000ffff097224 */ /* 0x000fe200078e0a04 */
[----:B------:R-:W-:Y:S01]  /*00d0*/  ISETP.NE.U32.AND P2, PT, R4, RZ, PT ;  /* 0x000000ff0400720c */ /* 0x000fe20003f45070 */
[----:B------:R-:W1:Y:S01]  /*00e0*/  LDCU.64 UR4, c[0x0][0x358] ;  /* 0x00006b00ff0477ac */ /* 0x000e620008000a00 */
[C---:B------:R-:W-:Y:S01]  /*00f0*/  ISETP.GE.AND P0, PT, R0.reuse, UR6, PT ;  /* 0x0000000600007c0c */ /* 0x040fe2000bf06270 */
[----:B------:R-:W-:Y:S01]  /*0100*/  BSSY.RECONVERGENT B0, `(.L_x_0) ;  /* 0x0000037000007945 */ /* 0x000fe20003800200 */
[----:B------:R-:W-:Y:S02]  /*0110*/  VIMNMX R7, PT, PT, R0, UR6, !PT ;  /* 0x0000000600077c48 */ /* 0x000fe4000ffe0100 */
[----:B------:R-:W-:-:S04]  /*0120*/  SEL R16, RZ, 0x1, P0 ;  /* 0x00000001ff107807 */ /* 0x000fc80000000000 */
[----:B------:R-:W-:Y:S01]  /*0130*/  IADD3 R7, PT, PT, R7, -R0, -R16 ;  /* 0x8000000007077210 */ /* 0x000fe20007ffe810 */
[----:B0-----:R-:W0:Y:S02]  /*0140*/  MUFU.RCP R6, R6 ;  /* 0x0000000600067308 */ /* 0x001e240000001000 */
[----:B0-----:R-:W-:-:S06]  /*0150*/  IADD3 R2, PT, PT, R6, 0xffffffe, RZ ;  /* 0x0ffffffe06027810 */ /* 0x001fcc0007ffe0ff */
[----:B------:R0:W2:Y:S02]  /*0160*/  F2I.FTZ.U32.TRUNC.NTZ R3, R2 ;  /* 0x0000000200037305 */ /* 0x0000a4000021f000 */
[----:B0-----:R-:W-:Y:S02]  /*0170*/  IMAD.MOV.U32 R2, RZ, RZ, RZ ;  /* 0x000000ffff027224 */ /* 0x001fe400078e00ff */
[----:B--2---:R-:W-:-:S04]  /*0180*/  IMAD R9, R9, R3, RZ ;  /* 0x0000000309097224 */ /* 0x004fc800078e02ff */
[----:B------:R-:W-:-:S06]  /*0190*/  IMAD.HI.U32 R6, R3, R9, R2 ;  /* 0x0000000903067227 */ /* 0x000fcc00078e0002 */
[----:B------:R-:W-:-:S05]  /*01a0*/  IMAD.HI.U32 R3, R6, R7, RZ ;  /* 0x0000000706037227 */ /* 0x000fca00078e00ff */
[----:B------:R-:W-:-:S05]  /*01b0*/  IADD3 R0, PT, PT, -R3, RZ, RZ ;  /* 0x000000ff03007210 */ /* 0x000fca0007ffe1ff */
[----:B------:R-:W-:-:S05]  /*01c0*/  IMAD R7, R4, R0, R7 ;  /* 0x0000000004077224 */ /* 0x000fca00078e0207 */
[----:B------:R-:W-:-:S13]  /*01d0*/  ISETP.GE.U32.AND P0, PT, R7, R4, PT ;  /* 0x000000040700720c */ /* 0x000fda0003f06070 */
[----:B------:R-:W-:Y:S01]  /*01e0*/  @P0 IMAD.IADD R7, R7, 0x1, -R4 ;  /* 0x0000000107070824 */ /* 0x000fe200078e0a04 */
[----:B------:R-:W-:-:S04]  /*01f0*/  @P0 IADD3 R3, PT, PT, R3, 0x1, RZ ;  /* 0x0000000103030810 */ /* 0x000fc80007ffe0ff */
[----:B------:R-:W-:-:S13]  /*0200*/  ISETP.GE.U32.AND P1, PT, R7, R4, PT ;  /* 0x000000040700720c */ /* 0x000fda0003f26070 */
[----:B------:R-:W-:Y:S01]  /*0210*/  @P1 VIADD R3, R3, 0x1 ;  /* 0x0000000103031836 */ /* 0x000fe20000000000 */
[----:B------:R-:W-:-:S04]  /*0220*/  @!P2 LOP3.LUT R3, RZ, R4, RZ, 0x33, !PT ;  /* 0x00000004ff03a212 */ /* 0x000fc800078e33ff */
[----:B------:R-:W-:-:S04]  /*0230*/  IADD3 R16, PT, PT, R16, R3, RZ ;  /* 0x0000000310107210 */ /* 0x000fc80007ffe0ff */
[----:B------:R-:W-:-:S04]  /*0240*/  LOP3.LUT R0, R16, 0x3, RZ, 0xc0, !PT ;  /* 0x0000000310007812 */ /* 0x000fc800078ec0ff */
[----:B------:R-:W-:-:S13]  /*0250*/  ISETP.NE.AND P0, PT, R0, 0x3, PT ;  /* 0x000000030000780c */ /* 0x000fda0003f05270 */
[----:B-1----:R-:W-:Y:S05]  /*0260*/  @!P0 BRA `(.L_x_1) ;  /* 0x0000000000808947 */ /* 0x002fea0003800000 */
[----:B------:R-:W0:Y:S01]  /*0270*/  LDC.64 R14, c[0x0][0x380] ;  /* 0x0000e000ff0e7b82 */ /* 0x000e220000000a00 */
[----:B------:R-:W-:-:S05]  /*0280*/  VIADD R0, R16, 0x1 ;  /* 0x0000000110007836 */ /* 0x000fca0000000000 */
[----:B------:R-:W-:Y:S02]  /*0290*/  LOP3.LUT R0, R0, 0x3, RZ, 0xc0, !PT ;  /* 0x0000000300007812 */ /* 0x000fe400078ec0ff */
[----:B------:R-:W1:Y:S02]  /*02a0*/  LDC.64 R12, c[0x0][0x388] ;  /* 0x0000e200ff0c7b82 */ /* 0x000e640000000a00 */
[----:B------:R-:W-:-:S07]  /*02b0*/  IADD3 R17, PT, PT, -R0, RZ, RZ ;  /* 0x000000ff00117210 */ /* 0x000fce0007ffe1ff */
.L_x_4:
[----:B0-----:R-:W-:-:S06]  /*02c0*/  IMAD.WIDE R2, R5, 0x4, R14 ;  /* 0x0000000405027825 */ /* 0x001fcc00078e020e */
[----:B--2---:R-:W2:Y:S01]  /*02d0*/  LDG.E R3, desc[UR4][R2.64] ;  /* 0x0000000402037981 */ /* 0x004ea2000c1e1900 */
[----:B------:R-:W-:Y:S01]  /*02e0*/  VIADD R17, R17, 0x1 ;  /* 0x0000000111117836 */ /* 0x000fe20000000000 */
[----:B------:R-:W-:Y:S01]  /*02f0*/  BSSY.RECONVERGENT B1, `(.L_x_2) ;  /* 0x0000014000017945 */ /* 0x000fe20003800200 */
[----:B-1----:R-:W-:-:S03]  /*0300*/  IMAD.WIDE R8, R5, 0x4, R12 ;  /* 0x0000000405087825 */ /* 0x002fc600078e020c */
[----:B------:R-:W-:Y:S01]  /*0310*/  ISETP.NE.AND P2, PT, R17, RZ, PT ;  /* 0x000000ff1100720c */ /* 0x000fe20003f45270 */
[----:B--2---:R-:W-:-:S05]  /*0320*/  FMUL R0, R3, -1.4426950216293334961 ;  /* 0xbfb8aa3b03007820 */ /* 0x004fca0000400000 */
[----:B------:R-:W-:-:S13]  /*0330*/  FSETP.GEU.AND P0, PT, R0, -126, PT ;  /* 0xc2fc00000000780b */ /* 0x000fda0003f0e000 */
[----:B------:R-:W-:-:S04]  /*0340*/  @!P0 FMUL R0, R0, 0.5 ;  /* 0x3f00000000008820 */ /* 0x000fc80000400000 */
[----:B------:R-:W0:Y:S02]  /*0350*/  MUFU.EX2 R6, R0 ;  /* 0x0000000000067308 */ /* 0x000e240000000800 */
[----:B0-----:R-:W-:-:S04]  /*0360*/  @!P0 FMUL R6, R6, R6 ;  /* 0x0000000606068220 */ /* 0x001fc80000400000 */
[----:B------:R-:W-:-:S04]  /*0370*/  FADD R10, R6, 1 ;  /* 0x3f800000060a7421 */ /* 0x000fc80000000000 */
[----:B------:R-:W0:Y:S08]  /*0380*/  MUFU.RCP R6, R10 ;  /* 0x0000000a00067308 */ /* 0x000e300000001000 */
[----:B------:R-:W1:Y:S01]  /*0390*/  FCHK P0, R3, R10 ;  /* 0x0000000a03007302 */ /* 0x000e620000000000 */
[----:B0-----:R-:W-:-:S04]  /*03a0*/  FFMA R7, -R10, R6, 1 ;  /* 0x3f8000000a077423 */ /* 0x001fc80000000106 */
[----:B------:R-:W-:-:S04]  /*03b0*/  FFMA R6, R6, R7, R6 ;  /* 0x0000000706067223 */ /* 0x000fc80000000006 */
[----:B------:R-:W-:-:S04]  /*03c0*/  FFMA R7, R3, R6, RZ ;  /* 0x0000000603077223 */ /* 0x000fc800000000ff */
[----:B------:R-:W-:-:S04]  /*03d0*/  FFMA R2, -R10, R7, R3 ;  /* 0x000000070a027223 */ /* 0x000fc80000000103 */
[----:B------:R-:W-:Y:S01]  /*03e0*/  FFMA R0, R6, R2, R7 ;  /* 0x0000000206007223 */ /* 0x000fe20000000007 */
[----:B-1----:R-:W-:Y:S06]  /*03f0*/  @!P0 BRA `(.L_x_3) ;  /* 0x00000000000c8947 */ /* 0x002fec0003800000 */
[----:B------:R-:W-:Y:S02]  /*0400*/  MOV R0, R10 ;  /* 0x0000000a00007202 */ /* 0x000fe40000000f00 */
[----:B------:R-:W-:-:S07]  /*0410*/  MOV R2, 0x430 ;  /* 0x0000043000027802 */ /* 0x000fce0000000f00 */
[----:B------:R-:W-:Y:S05]  /*0420*/  CALL.REL.NOINC `($__internal_0_$__cuda_sm3x_div_rn_noftz_f32_slowpath) ;  /* 0x0000000400a87944 */ /* 0x000fea0003c00000 */
.L_x_3:
[----:B------:R-:W-:Y:S05]  /*0430*/  BSYNC.RECONVERGENT B1 ;  /* 0x0000000000017941 */ /* 0x000fea0003800200 */
.L_x_2:
[----:B------:R2:W-:Y:S01]  /*0440*/  STG.E desc[UR4][R8.64], R0 ;  /* 0x0000000008007986 */ /* 0x0005e2000c101904 */
[----:B------:R-:W-:Y:S01]  /*0450*/  IMAD.IADD R5, R4, 0x1, R5 ;  /* 0x0000000104057824 */ /* 0x000fe200078e0205 */
[----:B------:R-:W-:Y:S06]  /*0460*/  @P2 BRA `(.L_x_4) ;  /* 0xfffffffc00942947 */ /* 0x000fec000383ffff */
.L_x_1:
[----:B------:R-:W-:Y:S05]  /*0470*/  BSYNC.RECONVERGENT B0 ;  /* 0x0000000000007941 */ /* 0x000fea0003800200 */
.L_x_0:
[----:B------:R-:W0:Y:S01]  /*0480*/  LDC.64 R12, c[0x0][0x380] ;  /* 0x0000e000ff0c7b82 */ /* 0x000e220000000a00 */
[----:B------:R-:W-:Y:S01]  /*0490*/  ISETP.GE.U32.AND P0, PT, R16, 0x3, PT ;  /* 0x000000031000780c */ /* 0x000fe20003f06070 */
[----:B------:R-:W1:Y:S06]  /*04a0*/  LDCU UR6, c[0x0][0x390] ;  /* 0x00007200ff0677ac */ /* 0x000e6c0008000800 */
[----:B--2---:R-:W2:Y:S06]  /*04b0*/  LDC.64 R8, c[0x0][0x388] ;  /* 0x0000e200ff087b82 */ /* 0x004eac0000000a00 */
[----:B-1----:R-:W-:Y:S05]  /*04c0*/  @!P0 EXIT ;  /* 0x000000000000894d */ /* 0x002fea0003800000 */
.L_x_13:
[----:B0-----:R-:W-:-:S05]  /*04d0*/  IMAD.WIDE R14, R5, 0x4, R12 ;  /* 0x00000004050e7825 */ /* 0x001fca00078e020c */
[----:B------:R-:W3:Y:S01]  /*04e0*/  LDG.E R3, desc[UR4][R14.64] ;  /* 0x000000040e037981 */ /* 0x000ee2000c1e1900 */
[----:B------:R-:W-:Y:S01]  /*04f0*/  BSSY.RECONVERGENT B0, `(.L_x_5) ;  /* 0x0000012000007945 */ /* 0x000fe20003800200 */
[----:B---3--:R-:W-:-:S05]  /*0500*/  FMUL R0, R3, -1.4426950216293334961 ;  /* 0xbfb8aa3b03007820 */ /* 0x008fca0000400000 */
        /* <DEDUP_REMOVED lines=13> */
[----:B------:R-:W-:-:S07]  /*05e0*/  MOV R2, 0x600 ;  /* 0x0000060000027802 */ /* 0x000fce0000000f00 */
[----:B--2---:R-:W-:Y:S05]  /*05f0*/  CALL.REL.NOINC `($__internal_0_$__cuda_sm3x_div_rn_noftz_f32_slowpath) ;  /* 0x0000000400347944 */ /* 0x004fea0003c00000 */
[----:B------:R-:W-:-:S07]  /*0600*/  MOV R7, R0 ;  /* 0x0000000000077202 */ /* 0x000fce0000000f00 */
.L_x_6:
[----:B------:R-:W-:Y:S05]  /*0610*/  BSYNC.RECONVERGENT B0 ;  /* 0x0000000000007941 */ /* 0x000fea0003800200 */
.L_x_5:
[----:B--2---:R-:W-:-:S04]  /*0620*/  IMAD.WIDE R16, R5, 0x4, R8 ;  /* 0x0000000405107825 */ /* 0x004fc800078e0208 */
[----:B------:R-:W-:Y:S01]  /*0630*/  IMAD.WIDE R14, R4, 0x4, R14 ;  /* 0x00000004040e7825 */ /* 0x000fe200078e020e */
[----:B------:R0:W-:Y:S04]  /*0640*/  STG.E desc[UR4][R16.64], R7 ;  /* 0x0000000710007986 */ /* 0x0001e8000c101904 */
[----:B------:R-:W2:Y:S01]  /*0650*/  LDG.E R3, desc[UR4][R14.64] ;  /* 0x000000040e037981 */ /* 0x000ea2000c1e1900 */
[----:B------:R-:W-:Y:S01]  /*0660*/  BSSY.RECONVERGENT B0, `(.L_x_7) ;  /* 0x0000012000007945 */ /* 0x000fe20003800200 */
[----:B--2---:R-:W-:-:S05]  /*0670*/  FMUL R0, R3, -1.4426950216293334961 ;  /* 0xbfb8aa3b03007820 */ /* 0x004fca0000400000 */
[----:B------:R-:W-:-:S13]  /*0680*/  FSETP.GEU.AND P0, PT, R0, -126, PT ;  /* 0xc2fc00000000780b */ /* 0x000fda0003f0e000 */
[----:B------:R-:W-:-:S04]  /*0690*/  @!P0 FMUL R0, R0, 0.5 ;  /* 0x3f00000000008820 */ /* 0x000fc80000400000 */
[----:B------:R-:W1:Y:S02]  /*06a0*/  MUFU.EX2 R2, R0 ;  /* 0x0000000000027308 */ /* 0x000e640000000800 */
[----:B-1----:R-:W-:-:S04]  /*06b0*/  @!P0 FMUL R2, R2, R2 ;  /* 0x0000000202028220 */ /* 0x002fc80000400000 */
[----:B------:R-:W-:-:S04]  /*06c0*/  FADD R0, R2, 1 ;  /* 0x3f80000002007421 */ /* 0x000fc80000000000 */
[----:B------:R-:W1:Y:S08]  /*06d0*/  MUFU.RCP R2, R0 ;  /* 0x0000000000027308 */ /* 0x000e700000001000 */
[----:B------:R-:W2:Y:S01]  /*06e0*/  FCHK P0, R3, R0 ;  /* 0x0000000003007302 */ /* 0x000ea20000000000 */
[----:B-1----:R-:W-:-:S04]  /*06f0*/  FFMA R11, -R0, R2, 1 ;  /* 0x3f800000000b7423 */ /* 0x002fc80000000102 */
[----:B------:R-:W-:-:S04]  /*0700*/  FFMA R2, R2, R11, R2 ;  /* 0x0000000b02027223 */ /* 0x000fc80000000002 */
[----:B0-----:R-:W-:-:S04]  /*0710*/  FFMA R7, R3, R2, RZ ;  /* 0x0000000203077223 */ /* 0x001fc800000000ff */
[----:B------:R-:W-:-:S04]  /*0720*/  FFMA R6, -R0, R7, R3 ;  /* 0x0000000700067223 */ /* 0x000fc80000000103 */
[----:B------:R-:W-:Y:S01]  /*0730*/  FFMA R7, R2, R6, R7 ;  /* 0x0000000602077223 */ /* 0x000fe20000000007 */
[----:B--2---:R-:W-:Y:S06]  /*0740*/  @!P0 BRA `(.L_x_8) ;  /* 0x00000000000c8947 */ /* 0x004fec0003800000 */
[----:B------:R-:W-:-:S07]  /*0750*/  MOV R2, 0x770 ;  /* 0x0000077000027802 */ /* 0x000fce0000000f00 */
[----:B------:R-:W-:Y:S05]  /*0760*/  CALL.REL.NOINC `($__internal_0_$__cuda_sm3x_div_rn_noftz_f32_slowpath) ;  /* 0x0000000000d87944 */ /* 0x000fea0003c00000 */
[----:B------:R-:W-:-:S07]  /*0770*/  IMAD.MOV.U32 R7, RZ, RZ, R0 ;  /* 0x000000ffff077224 */ /* 0x000fce00078e0000 */
.L_x_8:
[----:B------:R-:W-:Y:S05]  /*0780*/  BSYNC.RECONVERGENT B0 ;  /* 0x0000000000007941 */ /* 0x000fea0003800200 */
.L_x_7:
[----:B------:R-:W-:-:S04]  /*0790*/  IMAD.WIDE R16, R4, 0x4, R16 ;  /* 0x0000000404107825 */ /* 0x000fc800078e0210 */
        /* <DEDUP_REMOVED lines=20> */
[----:B------:R-:W-:-:S07]  /*08e0*/  MOV R7, R0 ;  /* 0x0000000000077202 */ /* 0x000fce0000000f00 */
.L_x_10:
[----:B------:R-:W-:Y:S05]  /*08f0*/  BSYNC.RECONVERGENT B0 ;  /* 0x0000000000007941 */ /* 0x000fea0003800200 */
.L_x_9:
        /* <DEDUP_REMOVED lines=22> */
.L_x_12:
[----:B------:R-:W-:Y:S05]  /*0a60*/  BSYNC.RECONVERGENT B0 ;  /* 0x0000000000007941 */ /* 0x000fea0003800200 */
.L_x_11:
[C---:B------:R-:W-:Y:S01]  /*0a70*/  IMAD.WIDE R16, R4.reuse, 0x4, R16 ;  /* 0x0000000404107825 */ /* 0x040fe200078e0210 */
[----:B------:R-:W-:-:S04]  /*0a80*/  LEA R5, R4, R5, 0x2 ;  /* 0x0000000504057211 */ /* 0x000fc800078e10ff */
[----:B------:R1:W-:Y:S01]  /*0a90*/  STG.E desc[UR4][R16.64], R7 ;  /* 0x0000000710007986 */ /* 0x0003e2000c101904 */
[----:B------:R-:W-:-:S13]  /*0aa0*/  ISETP.GE.AND P0, PT, R5, UR6, PT ;  /* 0x0000000605007c0c */ /* 0x000fda000bf06270 */
[----:B-1----:R-:W-:Y:S05]  /*0ab0*/  @!P0 BRA `(.L_x_13) ;  /* 0xfffffff800848947 */ /* 0x002fea000383ffff */
[----:B------:R-:W-:Y:S05]  /*0ac0*/  EXIT ;  /* 0x000000000000794d */ /* 0x000fea0003800000 */
        .weak           $__internal_0_$__cuda_sm3x_div_rn_noftz_f32_slowpath
        .type           $__internal_0_$__cuda_sm3x_div_rn_noftz_f32_slowpath,@function
        .size           $__internal_0_$__cuda_sm3x_div_rn_noftz_f32_slowpath,(.L_x_26 - $__internal_0_$__cuda_sm3x_div_rn_noftz_f32_slowpath)
$__internal_0_$__cuda_sm3x_div_rn_noftz_f32_slowpath:
[----:B------:R-:W-:Y:S01]  /*0ad0*/  SHF.R.U32.HI R6, RZ, 0x17, R0 ;  /* 0x00000017ff067819 */ /* 0x000fe20000011600 */
[----:B------:R-:W-:Y:S01]  /*0ae0*/  BSSY.RECONVERGENT B2, `(.L_x_14) ;  /* 0x0000062000027945 */ /* 0x000fe20003800200 */
[----:B------:R-:W-:Y:S02]  /*0af0*/  SHF.R.U32.HI R10, RZ, 0x17, R3 ;  /* 0x00000017ff0a7819 */ /* 0x000fe40000011603 */
[----:B------:R-:W-:Y:S02]  /*0b00*/  LOP3.LUT R6, R6, 0xff, RZ, 0xc0, !PT ;  /* 0x000000ff06067812 */ /* 0x000fe400078ec0ff */
[----:B------:R-:W-:-:S03]  /*0b10*/  LOP3.LUT R10, R10, 0xff, RZ, 0xc0, !PT ;  /* 0x000000ff0a0a7812 */ /* 0x000fc600078ec0ff */
[----:B------:R-:W-:Y:S01]  /*0b20*/  VIADD R11, R6, 0xffffffff ;  /* 0xffffffff060b7836 */ /* 0x000fe20000000000 */
[----:B------:R-:W-:-:S04]  /*0b30*/  IADD3 R18, PT, PT, R10, -0x1, RZ ;  /* 0xffffffff0a127810 */ /* 0x000fc80007ffe0ff */
[----:B------:R-:W-:-:S04]  /*0b40*/  ISETP.GT.U32.AND P0, PT, R11, 0xfd, PT ;  /* 0x000000fd0b00780c */ /* 0x000fc80003f04070 */
[----:B------:R-:W-:-:S13]  /*0b50*/  ISETP.GT.U32.OR P0, PT, R18, 0xfd, P0 ;  /* 0x000000fd1200780c */ /* 0x000fda0000704470 */
[----:B------:R-:W-:Y:S01]  /*0b60*/  @!P0 IMAD.MOV.U32 R7, RZ, RZ, RZ ;  /* 0x000000ffff078224 */ /* 0x000fe200078e00ff */
[----:B------:R-:W-:Y:S06]  /*0b70*/  @!P0 BRA `(.L_x_15) ;  /* 0x00000000005c8947 */ /* 0x000fec0003800000 */
[----:B------:R-:W-:Y:S02]  /*0b80*/  FSETP.GTU.FTZ.AND P0, PT, |R3|, +INF , PT ;  /* 0x7f8000000300780b */ /* 0x000fe40003f1c200 */
[----:B------:R-:W-:-:S04]  /*0b90*/  FSETP.GTU.FTZ.AND P1, PT, |R0|, +INF , PT ;  /* 0x7f8000000000780b */ /* 0x000fc80003f3c200 */
[----:B------:R-:W-:-:S13]  /*0ba0*/  PLOP3.LUT P0, PT, P0, P1, PT, 0xf8, 0x8f ;  /* 0x00000000008f781c */ /* 0x000fda0000703f70 */
[----:B------:R-:W-:Y:S05]  /*0bb0*/  @P0 BRA `(.L_x_16) ;  /* 0x00000004004c0947 */ /* 0x000fea0003800000 */
[----:B------:R-:W-:-:S13]  /*0bc0*/  LOP3.LUT P0, RZ, R0, 0x7fffffff, R3, 0xc8, !PT ;  /* 0x7fffffff00ff7812 */ /* 0x000fda000780c803 */
[----:B------:R-:W-:Y:S05]  /*0bd0*/  @!P0 BRA `(.L_x_17) ;  /* 0x00000004003c8947 */ /* 0x000fea0003800000 */
[C---:B------:R-:W-:Y:S02]  /*0be0*/  FSETP.NEU.FTZ.AND P3, PT, |R3|.reuse, +INF , PT ;  /* 0x7f8000000300780b */ /* 0x040fe40003f7d200 */
[----:B------:R-:W-:Y:S02]  /*0bf0*/  FSETP.NEU.FTZ.AND P1, PT, |R0|, +INF , PT ;  /* 0x7f8000000000780b */ /* 0x000fe40003f3d200 */
[----:B------:R-:W-:-:S11]  /*0c00*/  FSETP.NEU.FTZ.AND P0, PT, |R3|, +INF , PT ;  /* 0x7f8000000300780b */ /* 0x000fd60003f1d200 */
[----:B------:R-:W-:Y:S05]  /*0c10*/  @!P1 BRA !P3, `(.L_x_17) ;  /* 0x00000004002c9947 */ /* 0x000fea0005800000 */
[----:B------:R-:W-:-:S04]  /*0c20*/  LOP3.LUT P3, RZ, R3, 0x7fffffff, RZ, 0xc0, !PT ;  /* 0x7fffffff03ff7812 */ /* 0x000fc8000786c0ff */
[----:B------:R-:W-:-:S13]  /*0c30*/  PLOP3.LUT P1, PT, P1, P3, PT, 0x2f, 0xf2 ;  /* 0x0000000000f2781c */ /* 0x000fda0000f26577 */
[----:B------:R-:W-:Y:S05]  /*0c40*/  @P1 BRA `(.L_x_18) ;  /* 0x0000000400181947 */ /* 0x000fea0003800000 */
[----:B------:R-:W-:-:S04]  /*0c50*/  LOP3.LUT P1, RZ, R0, 0x7fffffff, RZ, 0xc0, !PT ;  /* 0x7fffffff00ff7812 */ /* 0x000fc8000782c0ff */
[----:B------:R-:W-:-:S13]  /*0c60*/  PLOP3.LUT P0, PT, P0, P1, PT, 0x2f, 0xf2 ;  /* 0x0000000000f2781c */ /* 0x000fda0000702577 */
[----:B------:R-:W-:Y:S05]  /*0c70*/  @P0 BRA `(.L_x_19) ;  /* 0x0000000400000947 */ /* 0x000fea0003800000 */
[----:B------:R-:W-:Y:S02]  /*0c80*/  ISETP.GE.AND P0, PT, R18, RZ, PT ;  /* 0x000000ff1200720c */ /* 0x000fe40003f06270 */
[----:B------:R-:W-:-:S11]  /*0c90*/  ISETP.GE.AND P1, PT, R11, RZ, PT ;  /* 0x000000ff0b00720c */ /* 0x000fd60003f26270 */
[----:B------:R-:W-:Y:S01]  /*0ca0*/  @P0 MOV R7, RZ ;  /* 0x000000ff00070202 */ /* 0x000fe20000000f00 */
[----:B------:R-:W-:Y:S02]  /*0cb0*/  @!P0 IMAD.MOV.U32 R7, RZ, RZ, -0x40 ;  /* 0xffffffc0ff078424 */ /* 0x000fe400078e00ff */
[----:B------:R-:W-:Y:S01]  /*0cc0*/  @!P0 FFMA R3, R3, 1.84467440737095516160e+19, RZ ;  /* 0x5f80000003038823 */ /* 0x000fe200000000ff */
[----:B------:R-:W-:Y:S02]  /*0cd0*/  @!P1 FFMA R0, R0, 1.84467440737095516160e+19, RZ ;  /* 0x5f80000000009823 */ /* 0x000fe400000000ff */
[----:B------:R-:W-:-:S07]  /*0ce0*/  @!P1 IADD3 R7, PT, PT, R7, 0x40, RZ ;  /* 0x0000004007079810 */ /* 0x000fce0007ffe0ff */
.L_x_15:
[----:B------:R-:W-:Y:S01]  /*0cf0*/  LEA R11, R6, 0xc0800000, 0x17 ;  /* 0xc0800000060b7811 */ /* 0x000fe200078eb8ff */
[----:B------:R-:W-:Y:S01]  /*0d00*/  BSSY.RECONVERGENT B3, `(.L_x_20) ;  /* 0x0000036000037945 */ /* 0x000fe20003800200 */
[----:B------:R-:W-:-:S03]  /*0d10*/  IADD3 R10, PT, PT, R10, -0x7f, RZ ;  /* 0xffffff810a0a7810 */ /* 0x000fc60007ffe0ff */
[----:B------:R-:W-:Y:S01]  /*0d20*/  IMAD.IADD R20, R0, 0x1, -R11 ;  /* 0x0000000100147824 */ /* 0x000fe200078e0a0b */
[C---:B------:R-:W-:Y:S01]  /*0d30*/  IADD3 R6, PT, PT, R10.reuse, 0x7f, -R6 ;  /* 0x0000007f0a067810 */ /* 0x040fe20007ffe806 */
[----:B------:R-:W-:Y:S02]  /*0d40*/  IMAD R0, R10, -0x800000, R3 ;  /* 0xff8000000a007824 */ /* 0x000fe400078e0203 */
[----:B------:R-:W0:Y:S01]  /*0d50*/  MUFU.RCP R18, R20 ;  /* 0x0000001400127308 */ /* 0x000e220000001000 */
[----:B------:R-:W-:Y:S01]  /*0d60*/  FADD.FTZ R11, -R20, -RZ ;  /* 0x800000ff140b7221 */ /* 0x000fe20000010100 */
[----:B------:R-:W-:-:S03]  /*0d70*/  IMAD.IADD R7, R6, 0x1, R7 ;  /* 0x0000000106077824 */ /* 0x000fc600078e0207 */
[----:B0-----:R-:W-:-:S04]  /*0d80*/  FFMA R19, R18, R11, 1 ;  /* 0x3f80000012137423 */ /* 0x001fc8000000000b */
[----:B------:R-:W-:-:S04]  /*0d90*/  FFMA R19, R18, R19, R18 ;  /* 0x0000001312137223 */ /* 0x000fc80000000012 */
[----:B------:R-:W-:-:S04]  /*0da0*/  FFMA R18, R0, R19, RZ ;  /* 0x0000001300127223 */ /* 0x000fc800000000ff */
[----:B------:R-:W-:-:S04]  /*0db0*/  FFMA R3, R11, R18, R0 ;  /* 0x000000120b037223 */ /* 0x000fc80000000000 */
[----:B------:R-:W-:-:S04]  /*0dc0*/  FFMA R18, R19, R3, R18 ;  /* 0x0000000313127223 */ /* 0x000fc80000000012 */
[----:B------:R-:W-:-:S04]  /*0dd0*/  FFMA R11, R11, R18, R0 ;  /* 0x000000120b0b7223 */ /* 0x000fc80000000000 */
[----:B------:R-:W-:-:S05]  /*0de0*/  FFMA R0, R19, R11, R18 ;  /* 0x0000000b13007223 */ /* 0x000fca0000000012 */
[----:B------:R-:W-:-:S04]  /*0df0*/  SHF.R.U32.HI R3, RZ, 0x17, R0 ;  /* 0x00000017ff037819 */ /* 0x000fc80000011600 */
[----:B------:R-:W-:-:S04]  /*0e00*/  LOP3.LUT R6, R3, 0xff, RZ, 0xc0, !PT ;  /* 0x000000ff03067812 */ /* 0x000fc800078ec0ff */
[----:B------:R-:W-:-:S05]  /*0e10*/  IADD3 R3, PT, PT, R6, R7, RZ ;  /* 0x0000000706037210 */ /* 0x000fca0007ffe0ff */
[----:B------:R-:W-:-:S05]  /*0e20*/  VIADD R6, R3, 0xffffffff ;  /* 0xffffffff03067836 */ /* 0x000fca0000000000 */
[----:B------:R-:W-:-:S13]  /*0e30*/  ISETP.GE.U32.AND P0, PT, R6, 0xfe, PT ;  /* 0x000000fe0600780c */ /* 0x000fda0003f06070 */
[----:B------:R-:W-:Y:S05]  /*0e40*/  @!P0 BRA `(.L_x_21) ;  /* 0x0000000000808947 */ /* 0x000fea0003800000 */
[----:B------:R-:W-:-:S13]  /*0e50*/  ISETP.GT.AND P0, PT, R3, 0xfe, PT ;  /* 0x000000fe0300780c */ /* 0x000fda0003f04270 */
[----:B------:R-:W-:Y:S05]  /*0e60*/  @P0 BRA `(.L_x_22) ;  /* 0x00000000006c0947 */ /* 0x000fea0003800000 */
[----:B------:R-:W-:-:S13]  /*0e70*/  ISETP.GE.AND P0, PT, R3, 0x1, PT ;  /* 0x000000010300780c */ /* 0x000fda0003f06270 */
[----:B------:R-:W-:Y:S05]  /*0e80*/  @P0 BRA `(.L_x_23) ;  /* 0x0000000000740947 */ /* 0x000fea0003800000 */
[----:B------:R-:W-:Y:S02]  /*0e90*/  ISETP.GE.AND P0, PT, R3, -0x18, PT ;  /* 0xffffffe80300780c */ /* 0x000fe40003f06270 */
[----:B------:R-:W-:-:S11]  /*0ea0*/  LOP3.LUT R0, R0, 0x80000000, RZ, 0xc0, !PT ;  /* 0x8000000000007812 */ /* 0x000fd600078ec0ff */
[----:B------:R-:W-:Y:S05]  /*0eb0*/  @!P0 BRA `(.L_x_23) ;  /* 0x0000000000688947 */ /* 0x000fea0003800000 */
[CCC-:B------:R-:W-:Y:S01]  /*0ec0*/  FFMA.RZ R6, R19.reuse, R11.reuse, R18.reuse ;  /* 0x0000000b13067223 */ /* 0x1c0fe2000000c012 */
[CCC-:B------:R-:W-:Y:S01]  /*0ed0*/  FFMA.RP R7, R19.reuse, R11.reuse, R18.reuse ;  /* 0x0000000b13077223 */ /* 0x1c0fe20000008012 */
[----:B------:R-:W-:Y:S01]  /*0ee0*/  FFMA.RM R18, R19, R11, R18 ;  /* 0x0000000b13127223 */ /* 0x000fe20000004012 */
[C---:B------:R-:W-:Y:S02]  /*0ef0*/  IADD3 R10, PT, PT, R3.reuse, 0x20, RZ ;  /* 0x00000020030a7810 */ /* 0x040fe40007ffe0ff */
[----:B------:R-:W-:Y:S02]  /*0f00*/  LOP3.LUT R6, R6, 0x7fffff, RZ, 0xc0, !PT ;  /* 0x007fffff06067812 */ /* 0x000fe400078ec0ff */
[C---:B------:R-:W-:Y:S02]  /*0f10*/  ISETP.NE.AND P3, PT, R3.reuse, RZ, PT ;  /* 0x000000ff0300720c */ /* 0x040fe40003f65270 */
[----:B------:R-:W-:Y:S02]  /*0f20*/  LOP3.LUT R11, R6, 0x800000, RZ, 0xfc, !PT ;  /* 0x00800000060b7812 */ /* 0x000fe400078efcff */
[----:B------:R-:W-:-:S02]  /*0f30*/  ISETP.NE.AND P1, PT, R3, RZ, PT ;  /* 0x000000ff0300720c */ /* 0x000fc40003f25270 */
[----:B------:R-:W-:Y:S02]  /*0f40*/  IADD3 R3, PT, PT, -R3, RZ, RZ ;  /* 0x000000ff03037210 */ /* 0x000fe40007ffe1ff */
[----:B------:R-:W-:Y:S02]  /*0f50*/  SHF.L.U32 R10, R11, R10, RZ ;  /* 0x0000000a0b0a7219 */ /* 0x000fe400000006ff */
[----:B------:R-:W-:Y:S02]  /*0f60*/  FSETP.NEU.FTZ.AND P0, PT, R7, R18, PT ;  /* 0x000000120700720b */ /* 0x000fe40003f1d000 */
[----:B------:R-:W-:Y:S02]  /*0f70*/  SEL R6, R3, RZ, P3 ;  /* 0x000000ff03067207 */ /* 0x000fe40001800000 */
[----:B------:R-:W-:Y:S02]  /*0f80*/  ISETP.NE.AND P1, PT, R10, RZ, P1 ;  /* 0x000000ff0a00720c */ /* 0x000fe40000f25270 */
[----:B------:R-:W-:-:S02]  /*0f90*/  SHF.R.U32.HI R10, RZ, R6, R11 ;  /* 0x00000006ff0a7219 */ /* 0x000fc4000001160b */
[----:B------:R-:W-:Y:S02]  /*0fa0*/  PLOP3.LUT P0, PT, P0, P1, PT, 0xf8, 0x8f ;  /* 0x00000000008f781c */ /* 0x000fe40000703f70 */
[----:B------:R-:W-:Y:S02]  /*0fb0*/  SHF.R.U32.HI R6, RZ, 0x1, R10 ;  /* 0x00000001ff067819 */ /* 0x000fe4000001160a */
[----:B------:R-:W-:-:S04]  /*0fc0*/  SEL R3, RZ, 0x1, !P0 ;  /* 0x00000001ff037807 */ /* 0x000fc80004000000 */
[----:B------:R-:W-:-:S04]  /*0fd0*/  LOP3.LUT R3, R3, 0x1, R6, 0xf8, !PT ;  /* 0x0000000103037812 */ /* 0x000fc800078ef806 */
[----:B------:R-:W-:-:S05]  /*0fe0*/  LOP3.LUT R3, R3, R10, RZ, 0xc0, !PT ;  /* 0x0000000a03037212 */ /* 0x000fca00078ec0ff */
[----:B------:R-:W-:-:S05]  /*0ff0*/  IMAD.IADD R3, R6, 0x1, R3 ;  /* 0x0000000106037824 */ /* 0x000fca00078e0203 */
[----:B------:R-:W-:Y:S01]  /*1000*/  LOP3.LUT R0, R3, R0, RZ, 0xfc, !PT ;  /* 0x0000000003007212 */ /* 0x000fe200078efcff */
[----:B------:R-:W-:Y:S06]  /*1010*/  BRA `(.L_x_23) ;  /* 0x0000000000107947 */ /* 0x000fec0003800000 */
.L_x_22:
[----:B------:R-:W-:-:S04]  /*1020*/  LOP3.LUT R0, R0, 0x80000000, RZ, 0xc0, !PT ;  /* 0x8000000000007812 */ /* 0x000fc800078ec0ff */
[----:B------:R-:W-:Y:S01]  /*1030*/  LOP3.LUT R0, R0, 0x7f800000, RZ, 0xfc, !PT ;  /* 0x7f80000000007812 */ /* 0x000fe200078efcff */
[----:B------:R-:W-:Y:S06]  /*1040*/  BRA `(.L_x_23) ;  /* 0x0000000000047947 */ /* 0x000fec0003800000 */
.L_x_21:
[----:B------:R-:W-:-:S07]  /*1050*/  LEA R0, R7, R0, 0x17 ;  /* 0x0000000007007211 */ /* 0x000fce00078eb8ff */
.L_x_23:
[----:B------:R-:W-:Y:S05]  /*1060*/  BSYNC.RECONVERGENT B3 ;  /* 0x0000000000037941 */ /* 0x000fea0003800200 */
.L_x_20:
[----:B------:R-:W-:Y:S05]  /*1070*/  BRA `(.L_x_24) ;  /* 0x0000000000207947 */ /* 0x000fea0003800000 */
.L_x_19:
[----:B------:R-:W-:-:S04]  /*1080*/  LOP3.LUT R0, R0, 0x80000000, R3, 0x48, !PT ;  /* 0x8000000000007812 */ /* 0x000fc800078e4803 */
[----:B------:R-:W-:Y:S01]  /*1090*/  LOP3.LUT R0, R0, 0x7f800000, RZ, 0xfc, !PT ;  /* 0x7f80000000007812 */ /* 0x000fe200078efcff */
[----:B------:R-:W-:Y:S06]  /*10a0*/  BRA `(.L_x_24) ;  /* 0x0000000000147947 */ /* 0x000fec0003800000 */
.L_x_18:
[----:B------:R-:W-:Y:S01]  /*10b0*/  LOP3.LUT R0, R0, 0x80000000, R3, 0x48, !PT ;  /* 0x8000000000007812 */ /* 0x000fe200078e4803 */
[----:B------:R-:W-:Y:S06]  /*10c0*/  BRA `(.L_x_24) ;  /* 0x00000000000c7947 */ /* 0x000fec0003800000 */
.L_x_17:
[----:B------:R-:W0:Y:S01]  /*10d0*/  MUFU.RSQ R0, -QNAN ;  /* 0xffc0000000007908 */ /* 0x000e220000001400 */
[----:B------:R-:W-:Y:S05]  /*10e0*/  BRA `(.L_x_24) ;  /* 0x0000000000047947 */ /* 0x000fea0003800000 */
.L_x_16:
[----:B------:R-:W-:-:S07]  /*10f0*/  FADD.FTZ R0, R3, R0 ;  /* 0x0000000003007221 */ /* 0x000fce0000010000 */
.L_x_24:
[----:B------:R-:W-:Y:S05]  /*1100*/  BSYNC.RECONVERGENT B2 ;  /* 0x0000000000027941 */ /* 0x000fea0003800200 */
.L_x_14:
[----:B------:R-:W-:-:S04]  /*1110*/  HFMA2 R3, -RZ, RZ, 0, 0 ;  /* 0x00000000ff037431 */ /* 0x000fc800000001ff */
[----:B0-----:R-:W-:Y:S05]  /*1120*/  RET.REL.NODEC R2 `(_Z11silu_kernelPKfPfi) ;  /* 0xffffffec02b47950 */ /* 0x001fea0003c3ffff */
.L_x_25:
[----:B------:R-:W-:-:S00]  /*1130*/  BRA `(.L_x_25) ;  /* 0xfffffffc00fc7947 */ /* 0x000fc0000383ffff */
[----:B------:R-:W-:-:S00]  /*1140*/  NOP ;  /* 0x0000000000007918 */ /* 0x000fc00000000000 */
        /* <DEDUP_REMOVED lines=11> */
.L_x_26:


//--------------------- .nv.shared.reserved.0     --------------------------
	.section	.nv.shared.reserved.0,"aw",@nobits
	.weak		__nv_reservedSMEM_offset_0_alias
	.size		__nv_reservedSMEM_offset_0_alias, 0, 64
	.other		__nv_reservedSMEM_offset_0_alias,@"STO_CUDA_RESERVED_SHARED STV_DEFAULT"
__nv_reservedSMEM_offset_0_alias:
	.zero		0
	.zero		64


//--------------------- .nv.constant0._Z11silu_kernelPKfPfi --------------------------
	.section	.nv.constant0._Z11silu_kernelPKfPfi,"a",@progbits
	.sectionflags	@""
	.align	4
.nv.constant0._Z11silu_kernelPKfPfi:
	.zero		916


//--------------------- SYMBOLS --------------------------

	.type		.nv.reservedSmem.offset0,@object
	.size		.nv.reservedSmem.offset0,0x4
